	.headerflags	@"EF_CUDA_TEXMODE_UNIFIED EF_CUDA_64BIT_ADDRESS EF_CUDA_ACCELERATORS EF_CUDA_SM90 EF_CUDA_VIRTUAL_SM(EF_CUDA_SM90)"
	.elftype	@"ET_EXEC"


//--------------------- .nv.info                  --------------------------
	.section	.nv.info,"",@"SHT_CUDA_INFO"
	.align	4


	//----- nvinfo : EIATTR_REGCOUNT
	.align		4
        /*0000*/ 	.byte	0x04, 0x2f
        /*0002*/ 	.short	(.L_3 - .L_2)
	.align		4
.L_2:
        /*0004*/ 	.word	index@(triton_poi_fused_sin_0)
        /*0008*/ 	.word	0x00000010


	//----- nvinfo : EIATTR_MIN_STACK_SIZE
	.align		4
.L_3:
        /*000c*/ 	.byte	0x04, 0x12
        /*000e*/ 	.short	(.L_5 - .L_4)
	.align		4
.L_4:
        /*0010*/ 	.word	index@(triton_poi_fused_sin_0)
        /*0014*/ 	.word	0x00000020


	//----- nvinfo : EIATTR_FRAME_SIZE
	.align		4
.L_5:
        /*0018*/ 	.byte	0x04, 0x11
        /*001a*/ 	.short	(.L_7 - .L_6)
	.align		4
.L_6:
        /*001c*/ 	.word	index@(triton_poi_fused_sin_0)
        /*0020*/ 	.word	0x00000020


	//----- nvinfo : EIATTR_MIN_STACK_SIZE
	.align		4
.L_7:
        /*0024*/ 	.byte	0x04, 0x12
        /*0026*/ 	.short	(.L_9 - .L_8)
	.align		4
.L_8:
        /*0028*/ 	.word	index@(triton_poi_fused_sin_0)
        /*002c*/ 	.word	0x00000020
.L_9:


//--------------------- .nv.info.triton_poi_fused_sin_0 --------------------------
	.section	.nv.info.triton_poi_fused_sin_0,"",@"SHT_CUDA_INFO"
	.sectionflags	@""
	.align	4


	//----- nvinfo : EIATTR_CUDA_API_VERSION
	.align		4
        /*0000*/ 	.byte	0x04, 0x37
        /*0002*/ 	.short	(.L_11 - .L_10)
.L_10:
        /*0004*/ 	.word	0x0000007c


	//----- nvinfo : EIATTR_KPARAM_INFO
	.align		4
.L_11:
        /*0008*/ 	.byte	0x04, 0x17
        /*000a*/ 	.short	(.L_13 - .L_12)
.L_12:
        /*000c*/ 	.word	0x00000000
        /*0010*/ 	.short	0x0002
        /*0012*/ 	.short	0x0010
        /*0014*/ 	.byte	0x00, 0xf0, 0x11, 0x00


	//----- nvinfo : EIATTR_KPARAM_INFO
	.align		4
.L_13:
        /*0018*/ 	.byte	0x04, 0x17
        /*001a*/ 	.short	(.L_15 - .L_14)
.L_14:
        /*001c*/ 	.word	0x00000000
        /*0020*/ 	.short	0x0001
        /*0022*/ 	.short	0x0008
        /*0024*/ 	.byte	0x00, 0xf4, 0x21, 0x00


	//----- nvinfo : EIATTR_KPARAM_INFO
	.align		4
.L_15:
        /*0028*/ 	.byte	0x04, 0x17
        /*002a*/ 	.short	(.L_17 - .L_16)
.L_16:
        /*002c*/ 	.word	0x00000000
        /*0030*/ 	.short	0x0000
        /*0032*/ 	.short	0x0000
        /*0034*/ 	.byte	0x00, 0xf4, 0x21, 0x00


	//----- nvinfo : EIATTR_SPARSE_MMA_MASK
	.align		4
.L_17:
        /*0038*/ 	.byte	0x03, 0x50
        /*003a*/ 	.short	0x0000


	//----- nvinfo : EIATTR_MAXREG_COUNT
	.align		4
        /*003c*/ 	.byte	0x03, 0x1b
        /*003e*/ 	.short	0x00ff


	//----- nvinfo : EIATTR_EXIT_INSTR_OFFSETS
	.align		4
        /*0040*/ 	.byte	0x04, 0x1c
        /*0042*/ 	.short	(.L_19 - .L_18)


	//   ....[0]....
.L_18:
        /*0044*/ 	.word	0x000006b0


	//   ....[1]....
        /*0048*/ 	.word	0x000006d0


	//----- nvinfo : EIATTR_REQNTID
	.align		4
.L_19:
        /*004c*/ 	.byte	0x04, 0x10
        /*004e*/ 	.short	(.L_21 - .L_20)
.L_20:
        /*0050*/ 	.word	0x00000080
        /*0054*/ 	.word	0x00000001
        /*0058*/ 	.word	0x00000001


	//----- nvinfo : EIATTR_CRS_STACK_SIZE
	.align		4
.L_21:
        /*005c*/ 	.byte	0x04, 0x1e
        /*005e*/ 	.short	(.L_23 - .L_22)
.L_22:
        /*0060*/ 	.word	0x00000000


	//----- nvinfo : EIATTR_CBANK_PARAM_SIZE
	.align		4
.L_23:
        /*0064*/ 	.byte	0x03, 0x19
        /*0066*/ 	.short	0x0014


	//----- nvinfo : EIATTR_PARAM_CBANK
	.align		4
        /*0068*/ 	.byte	0x04, 0x0a
        /*006a*/ 	.short	(.L_25 - .L_24)
	.align		4
.L_24:
        /*006c*/ 	.word	index@(.nv.constant0.triton_poi_fused_sin_0)
        /*0070*/ 	.short	0x0210
        /*0072*/ 	.short	0x0014


	//----- nvinfo : EIATTR_SW_WAR
	.align		4
.L_25:
        /*0074*/ 	.byte	0x04, 0x36
        /*0076*/ 	.short	(.L_27 - .L_26)
.L_26:
        /*0078*/ 	.word	0x00000008
.L_27:


//--------------------- .nv.callgraph             --------------------------
	.section	.nv.callgraph,"",@"SHT_CUDA_CALLGRAPH"
	.align	4
	.sectionentsize	8
	.align		4
        /*0000*/ 	.word	0x00000000
	.align		4
        /*0004*/ 	.word	0xffffffff
	.align		4
        /*0008*/ 	.word	0x00000000
	.align		4
        /*000c*/ 	.word	0xfffffffe
	.align		4
        /*0010*/ 	.word	0x00000000
	.align		4
        /*0014*/ 	.word	0xfffffffd
	.align		4
        /*0018*/ 	.word	0x00000000
	.align		4
        /*001c*/ 	.word	0xfffffffc


//--------------------- .nv.constant4             --------------------------
	.section	.nv.constant4,"a",@progbits
	.align	8
	.align		8
.nv.constant4:
        /*0000*/ 	.dword	_$_str
	.align		8
        /*0008*/ 	.dword	__cudart_i2opi_f


//--------------------- .text.triton_poi_fused_sin_0 --------------------------
	.section	.text.triton_poi_fused_sin_0,"ax",@progbits
	.align	128
        .global         triton_poi_fused_sin_0
        .type           triton_poi_fused_sin_0,@function
        .size           triton_poi_fused_sin_0,(.L_x_6 - triton_poi_fused_sin_0)
        .other          triton_poi_fused_sin_0,@"STO_CUDA_ENTRY STV_DEFAULT"
triton_poi_fused_sin_0:
.text.triton_poi_fused_sin_0:
[----:B------:R-:W0:Y:S01]  /*0000*/  LDC R1, c[0x0][0x28] ;  /* 0x00000a00ff017b82 */ /* 0x000e220000000800 */
[----:B------:R-:W1:Y:S01]  /*0010*/  S2R R8, SR_TID.X ;  /* 0x0000000000087919 */ /* 0x000e620000002100 */
[----:B------:R-:W-:Y:S01]  /*0020*/  ULDC.64 UR4, c[0x0][0x208] ;  /* 0x0000820000047ab9 */ /* 0x000fe20000000a00 */
[----:B------:R-:W-:Y:S01]  /*0030*/  BSSY B0, `(.L_x_0) ;  /* 0x000000b000007945 */ /* 0x000fe20003800000 */
[----:B0-----:R-:W-:Y:S01]  /*0040*/  VIADD R1, R1, 0xffffffe0 ;  /* 0xffffffe001017836 */ /* 0x001fe20000000000 */
[----:B------:R-:W0:Y:S01]  /*0050*/  S2R R3, SR_CTAID.X ;  /* 0x0000000000037919 */ /* 0x000e220000002500 */
[----:B------:R-:W-:Y:S01]  /*0060*/  IMAD.MOV.U32 R9, RZ, RZ, RZ ;  /* 0x000000ffff097224 */ /* 0x000fe200078e00ff */
[----:B-1----:R-:W-:-:S05]  /*0070*/  LOP3.LUT R8, R8, 0x7f, RZ, 0xc0, !PT ;  /* 0x0000007f08087812 */ /* 0x002fca00078ec0ff */
[----:B0-----:R-:W-:-:S05]  /*0080*/  IMAD R8, R3, 0x80, R8 ;  /* 0x0000008003087824 */ /* 0x001fca00078e0208 */
[----:B------:R-:W-:-:S13]  /*0090*/  ISETP.GE.AND P1, PT, R8, 0x400, PT ;  /* 0x000004000800780c */ /* 0x000fda0003f26270 */
[----:B------:R-:W-:Y:S05]  /*00a0*/  @P1 BRA `(.L_x_1) ;  /* 0x00000000000c1947 */ /* 0x000fea0003800000 */
[----:B------:R-:W0:Y:S02]  /*00b0*/  LDC.64 R2, c[0x0][0x210] ;  /* 0x00008400ff027b82 */ /* 0x000e240000000a00 */
[----:B0-----:R-:W-:-:S05]  /*00c0*/  IMAD.WIDE R2, R8, 0x4, R2 ;  /* 0x0000000408027825 */ /* 0x001fca00078e0202 */
[----:B------:R0:W5:Y:S02]  /*00d0*/  LDG.E R9, desc[UR4][R2.64] ;  /* 0x0000000402097981 */ /* 0x000164000c1e1900 */
.L_x_1:
[----:B------:R-:W-:Y:S05]  /*00e0*/  BSYNC B0 ;  /* 0x0000000000007941 */ /* 0x000fea0003800000 */
.L_x_0:
[C---:B-----5:R-:W-:Y:S01]  /*00f0*/  FMUL R0, R9.reuse, 0.63661974668502807617 ;  /* 0x3f22f98309007820 */ /* 0x060fe20000400000 */
[----:B------:R-:W-:Y:S01]  /*0100*/  FADD.FTZ R4, |R9|, -RZ ;  /* 0x800000ff09047221 */ /* 0x000fe20000010200 */
[----:B------:R-:W-:Y:S04]  /*0110*/  BSSY B0, `(.L_x_2) ;  /* 0x0000044000007945 */ /* 0x000fe80003800000 */
[----:B------:R-:W1:Y:S01]  /*0120*/  F2I.FTZ.NTZ R0, R0 ;  /* 0x0000000000007305 */ /* 0x000e620000213100 */
[----:B------:R-:W-:Y:S02]  /*0130*/  FSETP.GE.AND P0, PT, R4, 105615, PT ;  /* 0x47ce47800400780b */ /* 0x000fe40003f06000 */
[----:B01----:R-:W-:-:S05]  /*0140*/  I2FP.F32.S32 R2, R0 ;  /* 0x0000000000027245 */ /* 0x003fca0000201400 */
[----:B------:R-:W-:-:S04]  /*0150*/  FFMA.FTZ R3, R2, -1.5707962512969970703, R9 ;  /* 0xbfc90fda02037823 */ /* 0x000fc80000010009 */
[----:B------:R-:W-:-:S04]  /*0160*/  FFMA.FTZ R3, R2, -7.5497894158615963534e-08, R3 ;  /* 0xb3a2216802037823 */ /* 0x000fc80000010003 */
[----:B------:R-:W-:Y:S01]  /*0170*/  FFMA.FTZ R2, R2, -5.3903029534742383927e-15, R3 ;  /* 0xa7c234c502027823 */ /* 0x000fe20000010003 */
[----:B------:R-:W-:Y:S06]  /*0180*/  @!P0 BRA `(.L_x_3) ;  /* 0x0000000000f08947 */ /* 0x000fec0003800000 */
[----:B------:R-:W-:-:S13]  /*0190*/  FSETP.NEU.AND P0, PT, R4, +INF , PT ;  /* 0x7f8000000400780b */ /* 0x000fda0003f0d000 */
[----:B------:R-:W-:Y:S01]  /*01a0*/  @!P0 FMUL.FTZ R2, RZ, R9 ;  /* 0x00000009ff028220 */ /* 0x000fe20000410000 */
[----:B------:R-:W-:Y:S01]  /*01b0*/  @!P0 IMAD.MOV.U32 R0, RZ, RZ, RZ ;  /* 0x000000ffff008224 */ /* 0x000fe200078e00ff */
[----:B------:R-:W-:Y:S06]  /*01c0*/  @!P0 BRA `(.L_x_3) ;  /* 0x0000000000e08947 */ /* 0x000fec0003800000 */
[----:B------:R-:W-:Y:S01]  /*01d0*/  SHF.R.U32.HI R13, RZ, 0x17, R9 ;  /* 0x00000017ff0d7819 */ /* 0x000fe20000011609 */
[----:B------:R-:W-:Y:S01]  /*01e0*/  IMAD.SHL.U32 R3, R9, 0x100, RZ ;  /* 0x0000010009037824 */ /* 0x000fe200078e00ff */
[----:B------:R-:W-:Y:S01]  /*01f0*/  HFMA2.MMA R5, -RZ, RZ, 0, 0 ;  /* 0x00000000ff057435 */ /* 0x000fe200000001ff */
[----:B------:R-:W-:Y:S01]  /*0200*/  IMAD.MOV.U32 R0, RZ, RZ, RZ ;  /* 0x000000ffff007224 */ /* 0x000fe200078e00ff */
[----:B------:R-:W-:Y:S01]  /*0210*/  LOP3.LUT R2, R13, 0xe0, RZ, 0xc0, !PT ;  /* 0x000000e00d027812 */ /* 0x000fe200078ec0ff */
[----:B------:R-:W-:Y:S01]  /*0220*/  IMAD.MOV.U32 R12, RZ, RZ, RZ ;  /* 0x000000ffff0c7224 */ /* 0x000fe200078e00ff */
[----:B------:R-:W-:Y:S01]  /*0230*/  LOP3.LUT R3, R3, 0x80000000, RZ, 0xfc, !PT ;  /* 0x8000000003037812 */ /* 0x000fe200078efcff */
[----:B------:R-:W-:Y:S02]  /*0240*/  ULDC.64 UR6, c[0x4][0x8] ;  /* 0x0100020000067ab9 */ /* 0x000fe40000000a00 */
[----:B------:R-:W-:Y:S02]  /*0250*/  VIADD R4, R2, 0xffffff80 ;  /* 0xffffff8002047836 */ /* 0x000fe40000000000 */
[----:B------:R-:W-:-:S03]  /*0260*/  IMAD.MOV.U32 R2, RZ, RZ, R1 ;  /* 0x000000ffff027224 */ /* 0x000fc600078e0001 */
[----:B------:R-:W-:-:S07]  /*0270*/  SHF.R.U32.HI R4, RZ, 0x5, R4 ;  /* 0x00000005ff047819 */ /* 0x000fce0000011604 */
.L_x_4:
[----:B------:R-:W-:-:S04]  /*0280*/  IADD3 R10, P0, R5, UR6, RZ ;  /* 0x00000006050a7c10 */ /* 0x000fc8000ff1e0ff */
[----:B------:R-:W-:-:S06]  /*0290*/  IADD3.X R11, R12, UR7, RZ, P0, !PT ;  /* 0x000000070c0b7c10 */ /* 0x000fcc00087fe4ff */
[----:B------:R-:W2:Y:S01]  /*02a0*/  LDG.E.CONSTANT R11, desc[UR4][R10.64] ;  /* 0x000000040a0b7981 */ /* 0x000ea2000c1e9900 */
[----:B------:R-:W-:Y:S01]  /*02b0*/  IADD3 R5, P2, R5, 0x4, RZ ;  /* 0x0000000405057810 */ /* 0x000fe20007f5e0ff */
[----:B------:R-:W-:Y:S02]  /*02c0*/  IMAD.MOV.U32 R6, RZ, RZ, R0 ;  /* 0x000000ffff067224 */ /* 0x000fe400078e0000 */
[----:B------:R-:W-:Y:S01]  /*02d0*/  IMAD.MOV.U32 R7, RZ, RZ, RZ ;  /* 0x000000ffff077224 */ /* 0x000fe200078e00ff */
[----:B------:R-:W-:Y:S02]  /*02e0*/  ISETP.NE.U32.AND P0, PT, R5, 0x18, PT ;  /* 0x000000180500780c */ /* 0x000fe40003f05070 */
[----:B------:R-:W-:-:S04]  /*02f0*/  IADD3.X R12, RZ, R12, RZ, P2, !PT ;  /* 0x0000000cff0c7210 */ /* 0x000fc800017fe4ff */
[----:B------:R-:W-:Y:S01]  /*0300*/  ISETP.NE.AND.EX P0, PT, R12, RZ, PT, P0 ;  /* 0x000000ff0c00720c */ /* 0x000fe20003f05300 */
[----:B--2---:R-:W-:-:S04]  /*0310*/  IMAD.WIDE.U32 R6, R3, R11, R6 ;  /* 0x0000000b03067225 */ /* 0x004fc800078e0006 */
[----:B------:R-:W-:Y:S01]  /*0320*/  IMAD.MOV.U32 R0, RZ, RZ, R7 ;  /* 0x000000ffff007224 */ /* 0x000fe200078e0007 */
[----:B------:R0:W-:Y:S02]  /*0330*/  STL [R2], R6 ;  /* 0x0000000602007387 */ /* 0x0001e40000100800 */
[----:B0-----:R-:W-:-:S05]  /*0340*/  VIADD R2, R2, 0x4 ;  /* 0x0000000402027836 */ /* 0x001fca0000000000 */
[----:B------:R-:W-:Y:S05]  /*0350*/  @P0 BRA `(.L_x_4) ;  /* 0xfffffffc00c80947 */ /* 0x000fea000383ffff */
[----:B------:R-:W-:Y:S01]  /*0360*/  LOP3.LUT P0, R6, R13, 0x1f, RZ, 0xc0, !PT ;  /* 0x0000001f0d067812 */ /* 0x000fe2000780c0ff */
[----:B------:R-:W-:Y:S01]  /*0370*/  IMAD R11, R4, -0x4, R1 ;  /* 0xfffffffc040b7824 */ /* 0x000fe200078e0201 */
[----:B------:R0:W-:Y:S04]  /*0380*/  STL [R1+0x18], R0 ;  /* 0x0000180001007387 */ /* 0x0001e80000100800 */
[----:B------:R-:W2:Y:S04]  /*0390*/  LDL R2, [R11+0x18] ;  /* 0x000018000b027983 */ /* 0x000ea80000100800 */
[----:B------:R-:W3:Y:S04]  /*03a0*/  LDL R3, [R11+0x14] ;  /* 0x000014000b037983 */ /* 0x000ee80000100800 */
[----:B------:R-:W4:Y:S01]  /*03b0*/  @P0 LDL R7, [R11+0x10] ;  /* 0x000010000b070983 */ /* 0x000f220000100800 */
[----:B------:R-:W-:Y:S01]  /*03c0*/  @P0 IADD3 R4, -R6, 0x20, RZ ;  /* 0x0000002006040810 */ /* 0x000fe20007ffe1ff */
[----:B------:R-:W-:Y:S01]  /*03d0*/  UMOV UR6, 0x54442d19 ;  /* 0x54442d1900067882 */ /* 0x000fe20000000000 */
[----:B------:R-:W-:Y:S01]  /*03e0*/  UMOV UR7, 0x3bf921fb ;  /* 0x3bf921fb00077882 */ /* 0x000fe20000000000 */
[----:B--2---:R-:W-:-:S02]  /*03f0*/  @P0 SHF.L.U32 R5, R2, R6, RZ ;  /* 0x0000000602050219 */ /* 0x004fc400000006ff */
[----:B---3--:R-:W-:Y:S02]  /*0400*/  @P0 SHF.L.U32 R6, R3, R6, RZ ;  /* 0x0000000603060219 */ /* 0x008fe400000006ff */
[-C--:B----4-:R-:W-:Y:S02]  /*0410*/  @P0 SHF.R.U32.HI R7, RZ, R4.reuse, R7 ;  /* 0x00000004ff070219 */ /* 0x090fe40000011607 */
[----:B------:R-:W-:-:S03]  /*0420*/  @P0 SHF.R.U32.HI R4, RZ, R4, R3 ;  /* 0x00000004ff040219 */ /* 0x000fc60000011603 */
[----:B------:R-:W-:Y:S02]  /*0430*/  @P0 IMAD.IADD R3, R6, 0x1, R7 ;  /* 0x0000000106030824 */ /* 0x000fe400078e0207 */
[----:B------:R-:W-:-:S05]  /*0440*/  @P0 IMAD.IADD R2, R5, 0x1, R4 ;  /* 0x0000000105020824 */ /* 0x000fca00078e0204 */
[C---:B------:R-:W-:Y:S02]  /*0450*/  SHF.L.W.U32.HI R10, R3.reuse, 0x2, R2 ;  /* 0x00000002030a7819 */ /* 0x040fe40000010e02 */
[----:B------:R-:W-:Y:S02]  /*0460*/  SHF.L.U32 R3, R3, 0x2, RZ ;  /* 0x0000000203037819 */ /* 0x000fe400000006ff */
[----:B0-----:R-:W-:-:S04]  /*0470*/  SHF.R.S32.HI R0, RZ, 0x1f, R10 ;  /* 0x0000001fff007819 */ /* 0x001fc8000001140a */
[C---:B------:R-:W-:Y:S02]  /*0480*/  LOP3.LUT R6, R0.reuse, R3, RZ, 0x3c, !PT ;  /* 0x0000000300067212 */ /* 0x040fe400078e3cff */
[----:B------:R-:W-:-:S04]  /*0490*/  LOP3.LUT R7, R0, R10, RZ, 0x3c, !PT ;  /* 0x0000000a00077212 */ /* 0x000fc800078e3cff */
[----:B------:R-:W0:Y:S01]  /*04a0*/  I2F.F64.S64 R4, R6 ;  /* 0x0000000600047312 */ /* 0x000e220000301c00 */
[----:B------:R-:W-:Y:S02]  /*04b0*/  ISETP.GE.AND P0, PT, R9, RZ, PT ;  /* 0x000000ff0900720c */ /* 0x000fe40003f06270 */
[----:B------:R-:W-:Y:S01]  /*04c0*/  SHF.R.U32.HI R0, RZ, 0x1e, R2 ;  /* 0x0000001eff007819 */ /* 0x000fe20000011602 */
[----:B0-----:R-:W-:-:S03]  /*04d0*/  DMUL R4, R4, UR6 ;  /* 0x0000000604047c28 */ /* 0x001fc60008000000 */
[C---:B------:R-:W-:Y:S02]  /*04e0*/  LEA.HI R0, R10.reuse, R0, RZ, 0x1 ;  /* 0x000000000a007211 */ /* 0x040fe400078f08ff */
[----:B------:R-:W-:-:S05]  /*04f0*/  LOP3.LUT R9, R10, R9, RZ, 0x3c, !PT ;  /* 0x000000090a097212 */ /* 0x000fca00078e3cff */
[----:B------:R-:W0:Y:S01]  /*0500*/  F2F.F32.F64 R4, R4 ;  /* 0x0000000400047310 */ /* 0x000e220000301000 */
[----:B------:R-:W-:Y:S01]  /*0510*/  IMAD.MOV R2, RZ, RZ, -R0 ;  /* 0x000000ffff027224 */ /* 0x000fe200078e0a00 */
[----:B------:R-:W-:-:S03]  /*0520*/  ISETP.GE.AND P2, PT, R9, RZ, PT ;  /* 0x000000ff0900720c */ /* 0x000fc60003f46270 */
[----:B------:R-:W-:Y:S01]  /*0530*/  @!P0 IMAD.MOV.U32 R0, RZ, RZ, R2 ;  /* 0x000000ffff008224 */ /* 0x000fe200078e0002 */
[----:B0-----:R-:W-:-:S09]  /*0540*/  FSEL R2, -R4, R4, !P2 ;  /* 0x0000000404027208 */ /* 0x001fd20005000100 */
.L_x_3:
[----:B------:R-:W-:Y:S05]  /*0550*/  BSYNC B0 ;  /* 0x0000000000007941 */ /* 0x000fea0003800000 */
.L_x_2:
[----:B------:R-:W-:Y:S01]  /*0560*/  LOP3.LUT R3, R0, 0x1, RZ, 0xc0, !PT ;  /* 0x0000000100037812 */ /* 0x000fe200078ec0ff */
[----:B------:R-:W-:Y:S01]  /*0570*/  FMUL.FTZ R7, R2, R2 ;  /* 0x0000000202077220 */ /* 0x000fe20000410000 */
[----:B------:R-:W-:Y:S01]  /*0580*/  IMAD.MOV.U32 R4, RZ, RZ, 0x3c0885e4 ;  /* 0x3c0885e4ff047424 */ /* 0x000fe200078e00ff */
[----:B------:R-:W-:Y:S01]  /*0590*/  LOP3.LUT P0, RZ, R0, 0x2, RZ, 0xc0, !PT ;  /* 0x0000000200ff7812 */ /* 0x000fe2000780c0ff */
[----:B------:R-:W-:Y:S01]  /*05a0*/  IMAD.MOV.U32 R5, RZ, RZ, -0x41d55558 ;  /* 0xbe2aaaa8ff057424 */ /* 0x000fe200078e00ff */
[----:B------:R-:W-:Y:S01]  /*05b0*/  ISETP.NE.U32.AND P2, PT, R3, 0x1, PT ;  /* 0x000000010300780c */ /* 0x000fe20003f45070 */
[----:B------:R-:W-:Y:S01]  /*05c0*/  IMAD.MOV.U32 R3, RZ, RZ, -0x46b2bead ;  /* 0xb94d4153ff037424 */ /* 0x000fe200078e00ff */
[----:B------:R-:W-:Y:S02]  /*05d0*/  ULDC.64 UR6, c[0x0][0x218] ;  /* 0x0000860000067ab9 */ /* 0x000fe40000000a00 */
[----:B------:R-:W-:-:S05]  /*05e0*/  FSEL R0, R2, 1, P2 ;  /* 0x3f80000002007808 */ /* 0x000fca0001000000 */
[----:B------:R-:W-:-:S04]  /*05f0*/  FFMA.FTZ R9, R7, R0, RZ ;  /* 0x0000000007097223 */ /* 0x000fc800000100ff */
[----:B------:R-:W-:Y:S01]  /*0600*/  @!P2 MOV R6, 0x37cbac00 ;  /* 0x37cbac000006a802 */ /* 0x000fe20000000f00 */
[----:B------:R-:W-:Y:S02]  /*0610*/  @!P2 IMAD.MOV.U32 R4, RZ, RZ, 0x3d2aaabb ;  /* 0x3d2aaabbff04a424 */ /* 0x000fe400078e00ff */
[----:B------:R-:W-:Y:S02]  /*0620*/  @!P2 IMAD.MOV.U32 R5, RZ, RZ, -0x41000001 ;  /* 0xbeffffffff05a424 */ /* 0x000fe400078e00ff */
[----:B------:R-:W-:Y:S01]  /*0630*/  @!P2 FFMA.FTZ R3, R7, R6, -0.0013887860113754868507 ;  /* 0xbab607ed0703a423 */ /* 0x000fe20000010006 */
[----:B------:R-:W-:-:S03]  /*0640*/  LEA R2, P2, R8, UR6, 0x2 ;  /* 0x0000000608027c11 */ /* 0x000fc6000f8410ff */
[----:B------:R-:W-:Y:S01]  /*0650*/  FFMA.FTZ R4, R7, R3, R4 ;  /* 0x0000000307047223 */ /* 0x000fe20000010004 */
[----:B------:R-:W-:-:S03]  /*0660*/  SHF.R.S32.HI R3, RZ, 0x1f, R8 ;  /* 0x0000001fff037819 */ /* 0x000fc60000011408 */
[----:B------:R-:W-:Y:S01]  /*0670*/  FFMA.FTZ R5, R7, R4, R5 ;  /* 0x0000000407057223 */ /* 0x000fe20000010005 */
[----:B------:R-:W-:-:S03]  /*0680*/  LEA.HI.X R3, R8, UR7, R3, 0x2, P2 ;  /* 0x0000000708037c11 */ /* 0x000fc600090f1403 */
[----:B------:R-:W-:-:S04]  /*0690*/  FFMA.FTZ R0, R9, R5, R0 ;  /* 0x0000000509007223 */ /* 0x000fc80000010000 */
[----:B------:R-:W-:Y:S01]  /*06a0*/  @P0 FFMA.FTZ R0, R0, -1, RZ ;  /* 0xbf80000000000823 */ /* 0x000fe200000100ff */
[----:B------:R-:W-:Y:S06]  /*06b0*/  @P1 EXIT ;  /* 0x000000000000194d */ /* 0x000fec0003800000 */
[----:B------:R-:W-:Y:S01]  /*06c0*/  STG.E desc[UR4][R2.64], R0 ;  /* 0x0000000002007986 */ /* 0x000fe2000c101904 */
[----:B------:R-:W-:Y:S05]  /*06d0*/  EXIT ;  /* 0x000000000000794d */ /* 0x000fea0003800000 */
.L_x_5:
[----:B------:R-:W-:-:S00]  /*06e0*/  BRA `(.L_x_5) ;  /* 0xfffffffc00fc7947 */ /* 0x000fc0000383ffff */
[----:B------:R-:W-:-:S00]  /*06f0*/  NOP ;  /* 0x0000000000007918 */ /* 0x000fc00000000000 */
        /* <DEDUP_REMOVED lines=8> */
.L_x_6:


//--------------------- .nv.global.init           --------------------------
	.section	.nv.global.init,"aw",@progbits
	.align	4
.nv.global.init:
	.type		__cudart_i2opi_f,@object
	.size		__cudart_i2opi_f,(_$_str - __cudart_i2opi_f)
__cudart_i2opi_f:
        /*0000*/ 	.byte	0x41, 0x90, 0x43, 0x3c, 0x99, 0x95, 0x62, 0xdb, 0xc0, 0xdd, 0x34, 0xf5, 0xd1, 0x57, 0x27, 0xfc
        /*0010*/ 	.byte	0x29, 0x15, 0x44, 0x4e, 0x6e, 0x83, 0xf9, 0xa2
	.type		_$_str,@object
	.size		_$_str,(.L_0 - _$_str)
_$_str:
        /*0018*/ 	.byte	0x5f, 0x5f, 0x43, 0x55, 0x44, 0x41, 0x5f, 0x46, 0x54, 0x5a, 0x00
.L_0:


//--------------------- .nv.constant0.triton_poi_fused_sin_0 --------------------------
	.section	.nv.constant0.triton_poi_fused_sin_0,"a",@progbits
	.sectionflags	@""
	.align	4
.nv.constant0.triton_poi_fused_sin_0:
	.zero		548
